//
// Generated by NVIDIA NVVM Compiler
//
// Compiler Build ID: CL-36424714
// Cuda compilation tools, release 13.0, V13.0.88
// Based on NVVM 20.0.0
//

.version 9.0
.target sm_100
.address_size 64

	// .globl	_Z11stream_testPiS_i

.visible .entry _Z11stream_testPiS_i(
	.param .u64 .ptr .align 1 _Z11stream_testPiS_i_param_0,
	.param .u64 .ptr .align 1 _Z11stream_testPiS_i_param_1,
	.param .u32 _Z11stream_testPiS_i_param_2
)
{
	.reg .pred 	%p<2>;
	.reg .b32 	%r<88>;
	.reg .b64 	%rd<8>;

	ld.param.u64 	%rd1, [_Z11stream_testPiS_i_param_0];
	ld.param.u64 	%rd2, [_Z11stream_testPiS_i_param_1];
	ld.param.u32 	%r2, [_Z11stream_testPiS_i_param_2];
	mov.u32 	%r3, %ntid.x;
	mov.u32 	%r4, %ctaid.x;
	add.s32 	%r5, %r3, %r4;
	mov.u32 	%r6, %tid.x;
	add.s32 	%r1, %r5, %r6;
	setp.ge.s32 	%p1, %r1, %r2;
	@%p1 bra 	$L__BB0_2;
	cvta.to.global.u64 	%rd3, %rd1;
	cvta.to.global.u64 	%rd4, %rd2;
	mul.wide.s32 	%rd5, %r1, 4;
	add.s64 	%rd6, %rd3, %rd5;
	add.s64 	%rd7, %rd4, %rd5;
	mul.hi.s32 	%r7, %r1, 1717986919;
	shr.u32 	%r8, %r7, 31;
	shr.s32 	%r9, %r7, 2;
	add.s32 	%r10, %r9, %r8;
	mul.lo.s32 	%r11, %r10, 10;
	sub.s32 	%r12, %r1, %r11;
	ld.global.u32 	%r13, [%rd6];
	add.s32 	%r14, %r13, -1;
	mad.lo.s32 	%r15, %r14, %r12, %r13;
	st.global.u32 	[%rd7], %r15;
	ld.global.u32 	%r16, [%rd6];
	add.s32 	%r17, %r16, -1;
	mad.lo.s32 	%r18, %r17, %r12, %r16;
	st.global.u32 	[%rd7], %r18;
	ld.global.u32 	%r19, [%rd6];
	add.s32 	%r20, %r19, -1;
	mad.lo.s32 	%r21, %r20, %r12, %r19;
	st.global.u32 	[%rd7], %r21;
	ld.global.u32 	%r22, [%rd6];
	add.s32 	%r23, %r22, -1;
	mad.lo.s32 	%r24, %r23, %r12, %r22;
	st.global.u32 	[%rd7], %r24;
	ld.global.u32 	%r25, [%rd6];
	add.s32 	%r26, %r25, -1;
	mad.lo.s32 	%r27, %r26, %r12, %r25;
	st.global.u32 	[%rd7], %r27;
	ld.global.u32 	%r28, [%rd6];
	add.s32 	%r29, %r28, -1;
	mad.lo.s32 	%r30, %r29, %r12, %r28;
	st.global.u32 	[%rd7], %r30;
	ld.global.u32 	%r31, [%rd6];
	add.s32 	%r32, %r31, -1;
	mad.lo.s32 	%r33, %r32, %r12, %r31;
	st.global.u32 	[%rd7], %r33;
	ld.global.u32 	%r34, [%rd6];
	add.s32 	%r35, %r34, -1;
	mad.lo.s32 	%r36, %r35, %r12, %r34;
	st.global.u32 	[%rd7], %r36;
	ld.global.u32 	%r37, [%rd6];
	add.s32 	%r38, %r37, -1;
	mad.lo.s32 	%r39, %r38, %r12, %r37;
	st.global.u32 	[%rd7], %r39;
	ld.global.u32 	%r40, [%rd6];
	add.s32 	%r41, %r40, -1;
	mad.lo.s32 	%r42, %r41, %r12, %r40;
	st.global.u32 	[%rd7], %r42;
	ld.global.u32 	%r43, [%rd6];
	add.s32 	%r44, %r43, -1;
	mad.lo.s32 	%r45, %r44, %r12, %r43;
	st.global.u32 	[%rd7], %r45;
	ld.global.u32 	%r46, [%rd6];
	add.s32 	%r47, %r46, -1;
	mad.lo.s32 	%r48, %r47, %r12, %r46;
	st.global.u32 	[%rd7], %r48;
	ld.global.u32 	%r49, [%rd6];
	add.s32 	%r50, %r49, -1;
	mad.lo.s32 	%r51, %r50, %r12, %r49;
	st.global.u32 	[%rd7], %r51;
	ld.global.u32 	%r52, [%rd6];
	add.s32 	%r53, %r52, -1;
	mad.lo.s32 	%r54, %r53, %r12, %r52;
	st.global.u32 	[%rd7], %r54;
	ld.global.u32 	%r55, [%rd6];
	add.s32 	%r56, %r55, -1;
	mad.lo.s32 	%r57, %r56, %r12, %r55;
	st.global.u32 	[%rd7], %r57;
	ld.global.u32 	%r58, [%rd6];
	add.s32 	%r59, %r58, -1;
	mad.lo.s32 	%r60, %r59, %r12, %r58;
	st.global.u32 	[%rd7], %r60;
	ld.global.u32 	%r61, [%rd6];
	add.s32 	%r62, %r61, -1;
	mad.lo.s32 	%r63, %r62, %r12, %r61;
	st.global.u32 	[%rd7], %r63;
	ld.global.u32 	%r64, [%rd6];
	add.s32 	%r65, %r64, -1;
	mad.lo.s32 	%r66, %r65, %r12, %r64;
	st.global.u32 	[%rd7], %r66;
	ld.global.u32 	%r67, [%rd6];
	add.s32 	%r68, %r67, -1;
	mad.lo.s32 	%r69, %r68, %r12, %r67;
	st.global.u32 	[%rd7], %r69;
	ld.global.u32 	%r70, [%rd6];
	add.s32 	%r71, %r70, -1;
	mad.lo.s32 	%r72, %r71, %r12, %r70;
	st.global.u32 	[%rd7], %r72;
	ld.global.u32 	%r73, [%rd6];
	add.s32 	%r74, %r73, -1;
	mad.lo.s32 	%r75, %r74, %r12, %r73;
	st.global.u32 	[%rd7], %r75;
	ld.global.u32 	%r76, [%rd6];
	add.s32 	%r77, %r76, -1;
	mad.lo.s32 	%r78, %r77, %r12, %r76;
	st.global.u32 	[%rd7], %r78;
	ld.global.u32 	%r79, [%rd6];
	add.s32 	%r80, %r79, -1;
	mad.lo.s32 	%r81, %r80, %r12, %r79;
	st.global.u32 	[%rd7], %r81;
	ld.global.u32 	%r82, [%rd6];
	add.s32 	%r83, %r82, -1;
	mad.lo.s32 	%r84, %r83, %r12, %r82;
	st.global.u32 	[%rd7], %r84;
	ld.global.u32 	%r85, [%rd6];
	add.s32 	%r86, %r85, -1;
	mad.lo.s32 	%r87, %r86, %r12, %r85;
	st.global.u32 	[%rd7], %r87;
$L__BB0_2:
	ret;

}


// ===== COMPILED SASS (sm_100) =====

	.target	sm_100

	.elftype	@"ET_EXEC"


//--------------------- .note.nv.tkinfo           --------------------------
	.section	.note.nv.tkinfo,"",@"SHT_NOTE"
	.sectionflags	@"SHF_NOTE_NV_TKINFO"
	.tkinfo
        /*0018*/ 	.word	0x00000002
        /*0030*/ 	.string	""
        /*0030*/ 	.string	"ptxas"
        /*0030*/ 	.string	"Cuda compilation tools, release 13.0, V13.0.88"
        /*0030*/ 	.string	"Build cuda_13.0.r13.0/compiler.36424714_0"
        /*0030*/ 	.string	"-arch sm_100 -m 64 "



//--------------------- .note.nv.cuinfo           --------------------------
	.section	.note.nv.cuinfo,"",@"SHT_NOTE"
	.sectionflags	@"SHF_NOTE_NV_CUINFO"
        /*0018*/ 	.short	0x0002
        /*001a*/ 	.short	0x0064
        /*001c*/ 	.short	0x0082
	.zero		2


//--------------------- .nv.info                  --------------------------
	.section	.nv.info,"",@"SHT_CUDA_INFO"
	.align	4


	//----- nvinfo : EIATTR_REGCOUNT
	.align		4
        /*0000*/ 	.byte	0x04, 0x2f
        /*0002*/ 	.short	(.L_1 - .L_0)
	.align		4
.L_0:
        /*0004*/ 	.word	index@(_Z11stream_testPiS_i)
        /*0008*/ 	.word	0x00000010


	//----- nvinfo : EIATTR_FRAME_SIZE
	.align		4
.L_1:
        /*000c*/ 	.byte	0x04, 0x11
        /*000e*/ 	.short	(.L_3 - .L_2)
	.align		4
.L_2:
        /*0010*/ 	.word	index@(_Z11stream_testPiS_i)
        /*0014*/ 	.word	0x00000000


	//----- nvinfo : EIATTR_MIN_STACK_SIZE
	.align		4
.L_3:
        /*0018*/ 	.byte	0x04, 0x12
        /*001a*/ 	.short	(.L_5 - .L_4)
	.align		4
.L_4:
        /*001c*/ 	.word	index@(_Z11stream_testPiS_i)
        /*0020*/ 	.word	0x00000000
.L_5:


//--------------------- .nv.compat                --------------------------
	.section	.nv.compat,"",@"SHT_CUDA_COMPAT_INFO"
	.align	4
        /*0000*/ 	.byte	0x02, 0x09, 0x00, 0x00, 0x02, 0x02, 0x01, 0x00, 0x02, 0x05, 0x05, 0x00, 0x03, 0x07, 0x01, 0x01
        /*0010*/ 	.byte	0x02, 0x03, 0x00, 0x00, 0x02, 0x06, 0x01, 0x00, 0x04, 0x0b, 0x08, 0x00, 0x09, 0x00, 0x00, 0x00
        /*0020*/ 	.byte	0x00, 0x00, 0x00, 0x00


//--------------------- .nv.info._Z11stream_testPiS_i --------------------------
	.section	.nv.info._Z11stream_testPiS_i,"",@"SHT_CUDA_INFO"
	.sectionflags	@""
	.align	4


	//----- nvinfo : EIATTR_CUDA_API_VERSION
	.align		4
        /*0000*/ 	.byte	0x04, 0x37
        /*0002*/ 	.short	(.L_7 - .L_6)
.L_6:
        /*0004*/ 	.word	0x00000082


	//----- nvinfo : EIATTR_KPARAM_INFO
	.align		4
.L_7:
        /*0008*/ 	.byte	0x04, 0x17
        /*000a*/ 	.short	(.L_9 - .L_8)
.L_8:
        /*000c*/ 	.word	0x00000000
        /*0010*/ 	.short	0x0002
        /*0012*/ 	.short	0x0010
        /*0014*/ 	.byte	0x00, 0xf0, 0x11, 0x00


	//----- nvinfo : EIATTR_KPARAM_INFO
	.align		4
.L_9:
        /*0018*/ 	.byte	0x04, 0x17
        /*001a*/ 	.short	(.L_11 - .L_10)
.L_10:
        /*001c*/ 	.word	0x00000000
        /*0020*/ 	.short	0x0001
        /*0022*/ 	.short	0x0008
        /*0024*/ 	.byte	0x00, 0xf5, 0x21, 0x00


	//----- nvinfo : EIATTR_KPARAM_INFO
	.align		4
.L_11:
        /*0028*/ 	.byte	0x04, 0x17
        /*002a*/ 	.short	(.L_13 - .L_12)
.L_12:
        /*002c*/ 	.word	0x00000000
        /*0030*/ 	.short	0x0000
        /*0032*/ 	.short	0x0000
        /*0034*/ 	.byte	0x00, 0xf5, 0x21, 0x00


	//----- nvinfo : EIATTR_SPARSE_MMA_MASK
	.align		4
.L_13:
        /*0038*/ 	.byte	0x03, 0x50
        /*003a*/ 	.short	0x0000


	//----- nvinfo : EIATTR_MAXREG_COUNT
	.align		4
        /*003c*/ 	.byte	0x03, 0x1b
        /*003e*/ 	.short	0x00ff


	//----- nvinfo : EIATTR_MERCURY_ISA_VERSION
	.align		4
        /*0040*/ 	.byte	0x03, 0x5f
        /*0042*/ 	.short	0x0101


	//----- nvinfo : EIATTR_VRC_CTA_INIT_COUNT
	.align		4
        /*0044*/ 	.byte	0x02, 0x4a
	.zero		1
	.zero		1


	//----- nvinfo : EIATTR_EXIT_INSTR_OFFSETS
	.align		4
        /*0048*/ 	.byte	0x04, 0x1c
        /*004a*/ 	.short	(.L_15 - .L_14)


	//   ....[0]....
.L_14:
        /*004c*/ 	.word	0x00000070


	//   ....[1]....
        /*0050*/ 	.word	0x00000750


	//----- nvinfo : EIATTR_CBANK_PARAM_SIZE
	.align		4
.L_15:
        /*0054*/ 	.byte	0x03, 0x19
        /*0056*/ 	.short	0x0014


	//----- nvinfo : EIATTR_PARAM_CBANK
	.align		4
        /*0058*/ 	.byte	0x04, 0x0a
        /*005a*/ 	.short	(.L_17 - .L_16)
	.align		4
.L_16:
        /*005c*/ 	.word	index@(.nv.constant0._Z11stream_testPiS_i)
        /*0060*/ 	.short	0x0380
        /*0062*/ 	.short	0x0014


	//----- nvinfo : EIATTR_SW_WAR
	.align		4
.L_17:
        /*0064*/ 	.byte	0x04, 0x36
        /*0066*/ 	.short	(.L_19 - .L_18)
.L_18:
        /*0068*/ 	.word	0x00000008
.L_19:


//--------------------- .nv.callgraph             --------------------------
	.section	.nv.callgraph,"",@"SHT_CUDA_CALLGRAPH"
	.align	4
	.sectionentsize	8
	.align		4
        /*0000*/ 	.word	0x00000000
	.align		4
        /*0004*/ 	.word	0xffffffff
	.align		4
        /*0008*/ 	.word	0x00000000
	.align		4
        /*000c*/ 	.word	0xfffffffe
	.align		4
        /*0010*/ 	.word	0x00000000
	.align		4
        /*0014*/ 	.word	0xfffffffd
	.align		4
        /*0018*/ 	.word	0x00000000
	.align		4
        /*001c*/ 	.word	0xfffffffc


//--------------------- .text._Z11stream_testPiS_i --------------------------
	.section	.text._Z11stream_testPiS_i,"ax",@progbits
	.align	128
        .global         _Z11stream_testPiS_i
        .type           _Z11stream_testPiS_i,@function
        .size           _Z11stream_testPiS_i,(.L_x_1 - _Z11stream_testPiS_i)
        .other          _Z11stream_testPiS_i,@"STO_CUDA_ENTRY STV_DEFAULT"
_Z11stream_testPiS_i:
.text._Z11stream_testPiS_i:
[----:B------:R-:W-:Y:S01]  /*0000*/  LDC R1, c[0x0][0x37c] ;  /* 0x0000df00ff017b82 */ /* 0x000fe20000000800 */
[----:B------:R-:W0:Y:S01]  /*0010*/  S2R R7, SR_CTAID.X ;  /* 0x0000000000077919 */ /* 0x000e220000002500 */
[----:B------:R-:W0:Y:S01]  /*0020*/  LDCU UR4, c[0x0][0x360] ;  /* 0x00006c00ff0477ac */ /* 0x000e220008000800 */
[----:B------:R-:W0:Y:S01]  /*0030*/  S2R R0, SR_TID.X ;  /* 0x0000000000007919 */ /* 0x000e220000002100 */
[----:B------:R-:W1:Y:S01]  /*0040*/  LDCU UR5, c[0x0][0x390] ;  /* 0x00007200ff0577ac */ /* 0x000e620008000800 */
[----:B0-----:R-:W-:-:S04]  /*0050*/  IADD3 R7, PT, PT, R0, UR4, R7 ;  /* 0x0000000400077c10 */ /* 0x001fc8000fffe007 */
[----:B-1----:R-:W-:-:S13]  /*0060*/  ISETP.GE.AND P0, PT, R7, UR5, PT ;  /* 0x0000000507007c0c */ /* 0x002fda000bf06270 */
[----:B------:R-:W-:Y:S05]  /*0070*/  @P0 EXIT ;  /* 0x000000000000094d */ /* 0x000fea0003800000 */
[----:B------:R-:W0:Y:S01]  /*0080*/  LDC.64 R2, c[0x0][0x380] ;  /* 0x0000e000ff027b82 */ /* 0x000e220000000a00 */
[----:B------:R-:W1:Y:S07]  /*0090*/  LDCU.64 UR4, c[0x0][0x358] ;  /* 0x00006b00ff0477ac */ /* 0x000e6e0008000a00 */
[----:B------:R-:W2:Y:S01]  /*00a0*/  LDC.64 R4, c[0x0][0x388] ;  /* 0x0000e200ff047b82 */ /* 0x000ea20000000a00 */
[----:B0-----:R-:W-:-:S05]  /*00b0*/  IMAD.WIDE R2, R7, 0x4, R2 ;  /* 0x0000000407027825 */ /* 0x001fca00078e0202 */
[----:B-1----:R-:W3:Y:S01]  /*00c0*/  LDG.E R11, desc[UR4][R2.64] ;  /* 0x00000004020b7981 */ /* 0x002ee2000c1e1900 */
[----:B------:R-:W-:-:S04]  /*00d0*/  IMAD.HI R0, R7, 0x66666667, RZ ;  /* 0x6666666707007827 */ /* 0x000fc800078e02ff */
[----:B--2---:R-:W-:Y:S01]  /*00e0*/  IMAD.WIDE R4, R7, 0x4, R4 ;  /* 0x0000000407047825 */ /* 0x004fe200078e0204 */
[----:B------:R-:W-:-:S04]  /*00f0*/  SHF.R.U32.HI R9, RZ, 0x1f, R0 ;  /* 0x0000001fff097819 */ /* 0x000fc80000011600 */
[----:B------:R-:W-:-:S05]  /*0100*/  LEA.HI.SX32 R0, R0, R9, 0x1e ;  /* 0x0000000900007211 */ /* 0x000fca00078ff2ff */
[----:B------:R-:W-:Y:S01]  /*0110*/  IMAD R0, R0, -0xa, R7 ;  /* 0xfffffff600007824 */ /* 0x000fe200078e0207 */
[----:B---3--:R-:W-:-:S05]  /*0120*/  IADD3 R6, PT, PT, R11, -0x1, RZ ;  /* 0xffffffff0b067810 */ /* 0x008fca0007ffe0ff */
[----:B------:R-:W-:-:S05]  /*0130*/  IMAD R11, R0, R6, R11 ;  /* 0x00000006000b7224 */ /* 0x000fca00078e020b */
[----:B------:R0:W-:Y:S04]  /*0140*/  STG.E desc[UR4][R4.64], R11 ;  /* 0x0000000b04007986 */ /* 0x0001e8000c101904 */
[----:B------:R-:W2:Y:S02]  /*0150*/  LDG.E R7, desc[UR4][R2.64] ;  /* 0x0000000402077981 */ /* 0x000ea4000c1e1900 */
[----:B--2---:R-:W-:-:S05]  /*0160*/  IADD3 R6, PT, PT, R7, -0x1, RZ ;  /* 0xffffffff07067810 */ /* 0x004fca0007ffe0ff */
[----:B------:R-:W-:-:S05]  /*0170*/  IMAD R7, R0, R6, R7 ;  /* 0x0000000600077224 */ /* 0x000fca00078e0207 */
[----:B------:R1:W-:Y:S04]  /*0180*/  STG.E desc[UR4][R4.64], R7 ;  /* 0x0000000704007986 */ /* 0x0003e8000c101904 */
[----:B------:R-:W2:Y:S02]  /*0190*/  LDG.E R9, desc[UR4][R2.64] ;  /* 0x0000000402097981 */ /* 0x000ea4000c1e1900 */
[----:B--2---:R-:W-:-:S05]  /*01a0*/  IADD3 R6, PT, PT, R9, -0x1, RZ ;  /* 0xffffffff09067810 */ /* 0x004fca0007ffe0ff */
[----:B------:R-:W-:-:S05]  /*01b0*/  IMAD R9, R0, R6, R9 ;  /* 0x0000000600097224 */ /* 0x000fca00078e0209 */
[----:B------:R2:W-:Y:S04]  /*01c0*/  STG.E desc[UR4][R4.64], R9 ;  /* 0x0000000904007986 */ /* 0x0005e8000c101904 */
[----:B------:R-:W3:Y:S02]  /*01d0*/  LDG.E R13, desc[UR4][R2.64] ;  /* 0x00000004020d7981 */ /* 0x000ee4000c1e1900 */
[----:B---3--:R-:W-:-:S05]  /*01e0*/  IADD3 R6, PT, PT, R13, -0x1, RZ ;  /* 0xffffffff0d067810 */ /* 0x008fca0007ffe0ff */
[----:B------:R-:W-:-:S05]  /*01f0*/  IMAD R13, R0, R6, R13 ;  /* 0x00000006000d7224 */ /* 0x000fca00078e020d */
[----:B------:R3:W-:Y:S04]  /*0200*/  STG.E desc[UR4][R4.64], R13 ;  /* 0x0000000d04007986 */ /* 0x0007e8000c101904 */
[----:B0-----:R-:W4:Y:S02]  /*0210*/  LDG.E R11, desc[UR4][R2.64] ;  /* 0x00000004020b7981 */ /* 0x001f24000c1e1900 */
[----:B----4-:R-:W-:-:S05]  /*0220*/  IADD3 R6, PT, PT, R11, -0x1, RZ ;  /* 0xffffffff0b067810 */ /* 0x010fca0007ffe0ff */
[----:B------:R-:W-:-:S05]  /*0230*/  IMAD R11, R0, R6, R11 ;  /* 0x00000006000b7224 */ /* 0x000fca00078e020b */
[----:B------:R0:W-:Y:S04]  /*0240*/  STG.E desc[UR4][R4.64], R11 ;  /* 0x0000000b04007986 */ /* 0x0001e8000c101904 */
[----:B-1----:R-:W4:Y:S02]  /*0250*/  LDG.E R7, desc[UR4][R2.64] ;  /* 0x0000000402077981 */ /* 0x002f24000c1e1900 */
[----:B----4-:R-:W-:-:S05]  /*0260*/  IADD3 R6, PT, PT, R7, -0x1, RZ ;  /* 0xffffffff07067810 */ /* 0x010fca0007ffe0ff */
[----:B------:R-:W-:-:S05]  /*0270*/  IMAD R7, R0, R6, R7 ;  /* 0x0000000600077224 */ /* 0x000fca00078e0207 */
[----:B------:R1:W-:Y:S04]  /*0280*/  STG.E desc[UR4][R4.64], R7 ;  /* 0x0000000704007986 */ /* 0x0003e8000c101904 */
[----:B--2---:R-:W2:Y:S02]  /*0290*/  LDG.E R9, desc[UR4][R2.64] ;  /* 0x0000000402097981 */ /* 0x004ea4000c1e1900 */
[----:B--2---:R-:W-:-:S05]  /*02a0*/  IADD3 R6, PT, PT, R9, -0x1, RZ ;  /* 0xffffffff09067810 */ /* 0x004fca0007ffe0ff */
[----:B------:R-:W-:-:S05]  /*02b0*/  IMAD R9, R0, R6, R9 ;  /* 0x0000000600097224 */ /* 0x000fca00078e0209 */
[----:B------:R2:W-:Y:S04]  /*02c0*/  STG.E desc[UR4][R4.64], R9 ;  /* 0x0000000904007986 */ /* 0x0005e8000c101904 */
[----:B---3--:R-:W3:Y:S02]  /*02d0*/  LDG.E R13, desc[UR4][R2.64] ;  /* 0x00000004020d7981 */ /* 0x008ee4000c1e1900 */
        /* <DEDUP_REMOVED lines=58> */
[----:B------:R-:W-:Y:S04]  /*0680*/  STG.E desc[UR4][R4.64], R7 ;  /* 0x0000000704007986 */ /* 0x000fe8000c101904 */
[----:B--2---:R-:W2:Y:S02]  /*0690*/  LDG.E R9, desc[UR4][R2.64] ;  /* 0x0000000402097981 */ /* 0x004ea4000c1e1900 */
[----:B--2---:R-:W-:-:S05]  /*06a0*/  IADD3 R6, PT, PT, R9, -0x1, RZ ;  /* 0xffffffff09067810 */ /* 0x004fca0007ffe0ff */
[----:B------:R-:W-:-:S05]  /*06b0*/  IMAD R9, R0, R6, R9 ;  /* 0x0000000600097224 */ /* 0x000fca00078e0209 */
[----:B------:R-:W-:Y:S04]  /*06c0*/  STG.E desc[UR4][R4.64], R9 ;  /* 0x0000000904007986 */ /* 0x000fe8000c101904 */
[----:B---3--:R-:W2:Y:S02]  /*06d0*/  LDG.E R13, desc[UR4][R2.64] ;  /* 0x00000004020d7981 */ /* 0x008ea4000c1e1900 */
[----:B--2---:R-:W-:-:S05]  /*06e0*/  IADD3 R6, PT, PT, R13, -0x1, RZ ;  /* 0xffffffff0d067810 */ /* 0x004fca0007ffe0ff */
[----:B------:R-:W-:-:S05]  /*06f0*/  IMAD R13, R0, R6, R13 ;  /* 0x00000006000d7224 */ /* 0x000fca00078e020d */
[----:B------:R-:W-:Y:S04]  /*0700*/  STG.E desc[UR4][R4.64], R13 ;  /* 0x0000000d04007986 */ /* 0x000fe8000c101904 */
[----:B0-----:R-:W2:Y:S02]  /*0710*/  LDG.E R11, desc[UR4][R2.64] ;  /* 0x00000004020b7981 */ /* 0x001ea4000c1e1900 */
[----:B--2---:R-:W-:-:S05]  /*0720*/  IADD3 R6, PT, PT, R11, -0x1, RZ ;  /* 0xffffffff0b067810 */ /* 0x004fca0007ffe0ff */
[----:B------:R-:W-:-:S05]  /*0730*/  IMAD R11, R0, R6, R11 ;  /* 0x00000006000b7224 */ /* 0x000fca00078e020b */
[----:B------:R-:W-:Y:S01]  /*0740*/  STG.E desc[UR4][R4.64], R11 ;  /* 0x0000000b04007986 */ /* 0x000fe2000c101904 */
[----:B------:R-:W-:Y:S05]  /*0750*/  EXIT ;  /* 0x000000000000794d */ /* 0x000fea0003800000 */
.L_x_0:
[----:B------:R-:W-:-:S00]  /*0760*/  BRA `(.L_x_0) ;  /* 0xfffffffc00fc7947 */ /* 0x000fc0000383ffff */
[----:B------:R-:W-:-:S00]  /*0770*/  NOP ;  /* 0x0000000000007918 */ /* 0x000fc00000000000 */
        /* <DEDUP_REMOVED lines=8> */
.L_x_1:


//--------------------- .nv.shared.reserved.0     --------------------------
	.section	.nv.shared.reserved.0,"aw",@nobits
	.weak		__nv_reservedSMEM_offset_0_alias
	.size		__nv_reservedSMEM_offset_0_alias, 0, 64
	.other		__nv_reservedSMEM_offset_0_alias,@"STO_CUDA_RESERVED_SHARED STV_DEFAULT"
__nv_reservedSMEM_offset_0_alias:
	.zero		0
	.zero		64


//--------------------- .nv.constant0._Z11stream_testPiS_i --------------------------
	.section	.nv.constant0._Z11stream_testPiS_i,"a",@progbits
	.sectionflags	@""
	.align	4
.nv.constant0._Z11stream_testPiS_i:
	.zero		916


//--------------------- SYMBOLS --------------------------

	.type		.nv.reservedSmem.offset0,@object
	.size		.nv.reservedSmem.offset0,0x4
